	.headerflags	@"EF_CUDA_TEXMODE_UNIFIED EF_CUDA_64BIT_ADDRESS EF_CUDA_ACCELERATORS EF_CUDA_SM90 EF_CUDA_VIRTUAL_SM(EF_CUDA_SM90)"
	.elftype	@"ET_EXEC"


//--------------------- .nv.info                  --------------------------
	.section	.nv.info,"",@"SHT_CUDA_INFO"
	.align	4


	//----- nvinfo : EIATTR_REGCOUNT
	.align		4
        /*0000*/ 	.byte	0x04, 0x2f
        /*0002*/ 	.short	(.L_1 - .L_0)
	.align		4
.L_0:
        /*0004*/ 	.word	index@(triton_poi_fused_convolution_30)
        /*0008*/ 	.word	0x0000000c


	//----- nvinfo : EIATTR_MIN_STACK_SIZE
	.align		4
.L_1:
        /*000c*/ 	.byte	0x04, 0x12
        /*000e*/ 	.short	(.L_3 - .L_2)
	.align		4
.L_2:
        /*0010*/ 	.word	index@(triton_poi_fused_convolution_30)
        /*0014*/ 	.word	0x00000000


	//----- nvinfo : EIATTR_FRAME_SIZE
	.align		4
.L_3:
        /*0018*/ 	.byte	0x04, 0x11
        /*001a*/ 	.short	(.L_5 - .L_4)
	.align		4
.L_4:
        /*001c*/ 	.word	index@(triton_poi_fused_convolution_30)
        /*0020*/ 	.word	0x00000000


	//----- nvinfo : EIATTR_MIN_STACK_SIZE
	.align		4
.L_5:
        /*0024*/ 	.byte	0x04, 0x12
        /*0026*/ 	.short	(.L_7 - .L_6)
	.align		4
.L_6:
        /*0028*/ 	.word	index@(triton_poi_fused_convolution_30)
        /*002c*/ 	.word	0x00000000
.L_7:


//--------------------- .nv.info.triton_poi_fused_convolution_30 --------------------------
	.section	.nv.info.triton_poi_fused_convolution_30,"",@"SHT_CUDA_INFO"
	.sectionflags	@""
	.align	4


	//----- nvinfo : EIATTR_CUDA_API_VERSION
	.align		4
        /*0000*/ 	.byte	0x04, 0x37
        /*0002*/ 	.short	(.L_9 - .L_8)
.L_8:
        /*0004*/ 	.word	0x0000007c


	//----- nvinfo : EIATTR_KPARAM_INFO
	.align		4
.L_9:
        /*0008*/ 	.byte	0x04, 0x17
        /*000a*/ 	.short	(.L_11 - .L_10)
.L_10:
        /*000c*/ 	.word	0x00000000
        /*0010*/ 	.short	0x0002
        /*0012*/ 	.short	0x0010
        /*0014*/ 	.byte	0x00, 0xf0, 0x11, 0x00


	//----- nvinfo : EIATTR_KPARAM_INFO
	.align		4
.L_11:
        /*0018*/ 	.byte	0x04, 0x17
        /*001a*/ 	.short	(.L_13 - .L_12)
.L_12:
        /*001c*/ 	.word	0x00000000
        /*0020*/ 	.short	0x0001
        /*0022*/ 	.short	0x0008
        /*0024*/ 	.byte	0x00, 0xf4, 0x21, 0x00


	//----- nvinfo : EIATTR_KPARAM_INFO
	.align		4
.L_13:
        /*0028*/ 	.byte	0x04, 0x17
        /*002a*/ 	.short	(.L_15 - .L_14)
.L_14:
        /*002c*/ 	.word	0x00000000
        /*0030*/ 	.short	0x0000
        /*0032*/ 	.short	0x0000
        /*0034*/ 	.byte	0x00, 0xf4, 0x21, 0x00


	//----- nvinfo : EIATTR_SPARSE_MMA_MASK
	.align		4
.L_15:
        /*0038*/ 	.byte	0x03, 0x50
        /*003a*/ 	.short	0x0000


	//----- nvinfo : EIATTR_MAXREG_COUNT
	.align		4
        /*003c*/ 	.byte	0x03, 0x1b
        /*003e*/ 	.short	0x00ff


	//----- nvinfo : EIATTR_EXIT_INSTR_OFFSETS
	.align		4
        /*0040*/ 	.byte	0x04, 0x1c
        /*0042*/ 	.short	(.L_17 - .L_16)


	//   ....[0]....
.L_16:
        /*0044*/ 	.word	0x00000170


	//----- nvinfo : EIATTR_REQNTID
	.align		4
.L_17:
        /*0048*/ 	.byte	0x04, 0x10
        /*004a*/ 	.short	(.L_19 - .L_18)
.L_18:
        /*004c*/ 	.word	0x00000100
        /*0050*/ 	.word	0x00000001
        /*0054*/ 	.word	0x00000001


	//----- nvinfo : EIATTR_CBANK_PARAM_SIZE
	.align		4
.L_19:
        /*0058*/ 	.byte	0x03, 0x19
        /*005a*/ 	.short	0x0014


	//----- nvinfo : EIATTR_PARAM_CBANK
	.align		4
        /*005c*/ 	.byte	0x04, 0x0a
        /*005e*/ 	.short	(.L_21 - .L_20)
	.align		4
.L_20:
        /*0060*/ 	.word	index@(.nv.constant0.triton_poi_fused_convolution_30)
        /*0064*/ 	.short	0x0210
        /*0066*/ 	.short	0x0014


	//----- nvinfo : EIATTR_SW_WAR
	.align		4
.L_21:
        /*0068*/ 	.byte	0x04, 0x36
        /*006a*/ 	.short	(.L_23 - .L_22)
.L_22:
        /*006c*/ 	.word	0x00000008
.L_23:


//--------------------- .nv.callgraph             --------------------------
	.section	.nv.callgraph,"",@"SHT_CUDA_CALLGRAPH"
	.align	4
	.sectionentsize	8
	.align		4
        /*0000*/ 	.word	0x00000000
	.align		4
        /*0004*/ 	.word	0xffffffff
	.align		4
        /*0008*/ 	.word	0x00000000
	.align		4
        /*000c*/ 	.word	0xfffffffe
	.align		4
        /*0010*/ 	.word	0x00000000
	.align		4
        /*0014*/ 	.word	0xfffffffd
	.align		4
        /*0018*/ 	.word	0x00000000
	.align		4
        /*001c*/ 	.word	0xfffffffc


//--------------------- .text.triton_poi_fused_convolution_30 --------------------------
	.section	.text.triton_poi_fused_convolution_30,"ax",@progbits
	.align	128
        .global         triton_poi_fused_convolution_30
        .type           triton_poi_fused_convolution_30,@function
        .size           triton_poi_fused_convolution_30,(.L_x_1 - triton_poi_fused_convolution_30)
        .other          triton_poi_fused_convolution_30,@"STO_CUDA_ENTRY STV_DEFAULT"
triton_poi_fused_convolution_30:
.text.triton_poi_fused_convolution_30:
[----:B------:R-:W-:Y:S01]  /*0000*/  LDC R1, c[0x0][0x28] ;  /* 0x00000a00ff017b82 */ /* 0x000fe20000000800 */
[----:B------:R-:W1:Y:S07]  /*0010*/  S2R R0, SR_TID.X ;  /* 0x0000000000007919 */ /* 0x000e6e0000002100 */
[----:B------:R-:W2:Y:S01]  /*0020*/  LDC.64 R4, c[0x0][0x218] ;  /* 0x00008600ff047b82 */ /* 0x000ea20000000a00 */
[----:B------:R-:W-:Y:S01]  /*0030*/  ULDC.64 UR4, c[0x0][0x208] ;  /* 0x0000820000047ab9 */ /* 0x000fe20000000a00 */
[----:B------:R-:W3:Y:S06]  /*0040*/  S2R R7, SR_CTAID.X ;  /* 0x0000000000077919 */ /* 0x000eec0000002500 */
[----:B------:R-:W4:Y:S01]  /*0050*/  LDC.64 R2, c[0x0][0x210] ;  /* 0x00008400ff027b82 */ /* 0x000f220000000a00 */
[----:B-1----:R-:W-:Y:S01]  /*0060*/  IMAD.SHL.U32 R0, R0, 0x2, RZ ;  /* 0x0000000200007824 */ /* 0x002fe200078e00ff */
[----:B---3--:R-:W-:-:S04]  /*0070*/  SHF.R.S32.HI R6, RZ, 0x16, R7 ;  /* 0x00000016ff067819 */ /* 0x008fc80000011407 */
[----:B------:R-:W-:Y:S02]  /*0080*/  LOP3.LUT R0, R0, 0x1fe, RZ, 0xc0, !PT ;  /* 0x000001fe00007812 */ /* 0x000fe400078ec0ff */
[----:B------:R-:W-:-:S03]  /*0090*/  SGXT R6, R6, 0x1 ;  /* 0x000000010606781a */ /* 0x000fc60000000200 */
[----:B------:R-:W-:-:S04]  /*00a0*/  IMAD R7, R7, 0x200, R0 ;  /* 0x0000020007077824 */ /* 0x000fc800078e0200 */
[----:B----4-:R-:W-:Y:S01]  /*00b0*/  IMAD.WIDE R2, R7, 0x4, R2 ;  /* 0x0000000407027825 */ /* 0x010fe200078e0202 */
[----:B------:R-:W-:-:S04]  /*00c0*/  LEA.HI R6, R6, R7, RZ, 0xa ;  /* 0x0000000706067211 */ /* 0x000fc800078f50ff */
[----:B------:R-:W-:-:S04]  /*00d0*/  SHF.R.S32.HI R6, RZ, 0xa, R6 ;  /* 0x0000000aff067819 */ /* 0x000fc80000011406 */
[----:B------:R-:W-:-:S04]  /*00e0*/  LEA.HI R0, R6, R6, RZ, 0x8 ;  /* 0x0000000606007211 */ /* 0x000fc800078f40ff */
[----:B------:R-:W-:-:S05]  /*00f0*/  LOP3.LUT R9, R0, 0xffffff00, RZ, 0xc0, !PT ;  /* 0xffffff0000097812 */ /* 0x000fca00078ec0ff */
[----:B------:R-:W-:Y:S02]  /*0100*/  IMAD.IADD R9, R6, 0x1, -R9 ;  /* 0x0000000106097824 */ /* 0x000fe400078e0a09 */
[----:B------:R-:W3:Y:S02]  /*0110*/  LDG.E.64 R6, desc[UR4][R2.64] ;  /* 0x0000000402067981 */ /* 0x000ee4000c1e1b00 */
[----:B--2---:R-:W-:-:S06]  /*0120*/  IMAD.WIDE R4, R9, 0x4, R4 ;  /* 0x0000000409047825 */ /* 0x004fcc00078e0204 */
[----:B------:R-:W3:Y:S02]  /*0130*/  LDG.E.EL R4, desc[UR4][R4.64] ;  /* 0x0000000404047981 */ /* 0x000ee4000c2e1900 */
[--C-:B---3--:R-:W-:Y:S01]  /*0140*/  FADD R6, R6, R4.reuse ;  /* 0x0000000406067221 */ /* 0x108fe20000000000 */
[----:B------:R-:W-:-:S05]  /*0150*/  FADD R7, R7, R4 ;  /* 0x0000000407077221 */ /* 0x000fca0000000000 */
[----:B------:R-:W-:Y:S01]  /*0160*/  STG.E.64 desc[UR4][R2.64], R6 ;  /* 0x0000000602007986 */ /* 0x000fe2000c101b04 */
[----:B------:R-:W-:Y:S05]  /*0170*/  EXIT ;  /* 0x000000000000794d */ /* 0x000fea0003800000 */
.L_x_0:
[----:B------:R-:W-:-:S00]  /*0180*/  BRA `(.L_x_0) ;  /* 0xfffffffc00fc7947 */ /* 0x000fc0000383ffff */
[----:B------:R-:W-:-:S00]  /*0190*/  NOP ;  /* 0x0000000000007918 */ /* 0x000fc00000000000 */
        /* <DEDUP_REMOVED lines=14> */
.L_x_1:


//--------------------- .nv.constant0.triton_poi_fused_convolution_30 --------------------------
	.section	.nv.constant0.triton_poi_fused_convolution_30,"a",@progbits
	.sectionflags	@""
	.align	4
.nv.constant0.triton_poi_fused_convolution_30:
	.zero		548
